//
// Generated by NVIDIA NVVM Compiler
//
// Compiler Build ID: CL-36424714
// Cuda compilation tools, release 13.0, V13.0.88
// Based on NVVM 20.0.0
//

.version 9.0
.target sm_100
.address_size 64

	// .globl	_Z13convolution2DPfS_S_iiiiii

.visible .entry _Z13convolution2DPfS_S_iiiiii(
	.param .u64 .ptr .align 1 _Z13convolution2DPfS_S_iiiiii_param_0,
	.param .u64 .ptr .align 1 _Z13convolution2DPfS_S_iiiiii_param_1,
	.param .u64 .ptr .align 1 _Z13convolution2DPfS_S_iiiiii_param_2,
	.param .u32 _Z13convolution2DPfS_S_iiiiii_param_3,
	.param .u32 _Z13convolution2DPfS_S_iiiiii_param_4,
	.param .u32 _Z13convolution2DPfS_S_iiiiii_param_5,
	.param .u32 _Z13convolution2DPfS_S_iiiiii_param_6,
	.param .u32 _Z13convolution2DPfS_S_iiiiii_param_7,
	.param .u32 _Z13convolution2DPfS_S_iiiiii_param_8
)
{
	.reg .pred 	%p<14>;
	.reg .b32 	%r<83>;
	.reg .b32 	%f<80>;
	.reg .b64 	%rd<56>;

	ld.param.u64 	%rd14, [_Z13convolution2DPfS_S_iiiiii_param_0];
	ld.param.u64 	%rd15, [_Z13convolution2DPfS_S_iiiiii_param_1];
	ld.param.u64 	%rd13, [_Z13convolution2DPfS_S_iiiiii_param_2];
	ld.param.u32 	%r32, [_Z13convolution2DPfS_S_iiiiii_param_4];
	ld.param.u32 	%r33, [_Z13convolution2DPfS_S_iiiiii_param_5];
	ld.param.u32 	%r36, [_Z13convolution2DPfS_S_iiiiii_param_6];
	ld.param.u32 	%r37, [_Z13convolution2DPfS_S_iiiiii_param_7];
	ld.param.u32 	%r35, [_Z13convolution2DPfS_S_iiiiii_param_8];
	cvta.to.global.u64 	%rd1, %rd15;
	cvta.to.global.u64 	%rd2, %rd14;
	mov.u32 	%r38, %ctaid.x;
	mov.u32 	%r39, %ntid.x;
	mov.u32 	%r40, %tid.x;
	mad.lo.s32 	%r1, %r38, %r39, %r40;
	mov.u32 	%r41, %ctaid.y;
	mov.u32 	%r42, %ntid.y;
	mov.u32 	%r43, %tid.y;
	mad.lo.s32 	%r44, %r41, %r42, %r43;
	setp.ge.s32 	%p1, %r1, %r36;
	setp.ge.s32 	%p2, %r44, %r37;
	or.pred  	%p3, %p1, %p2;
	@%p3 bra 	$L__BB0_17;
	cvta.to.global.u64 	%rd16, %rd13;
	mad.lo.s32 	%r45, %r37, %r1, %r44;
	mul.wide.s32 	%rd17, %r45, 4;
	add.s64 	%rd3, %rd16, %rd17;
	mov.b32 	%r46, 0;
	st.global.u32 	[%rd3], %r46;
	setp.lt.s32 	%p4, %r33, 1;
	mul.lo.s32 	%r3, %r35, %r1;
	mul.lo.s32 	%r4, %r35, %r44;
	@%p4 bra 	$L__BB0_17;
	and.b32  	%r5, %r33, 7;
	add.s32 	%r6, %r5, -1;
	and.b32  	%r7, %r33, 3;
	and.b32  	%r8, %r33, 2147483640;
	and.b32  	%r9, %r33, 1;
	neg.s32 	%r10, %r8;
	mul.lo.s32 	%r11, %r33, 3;
	mov.b32 	%r75, 0;
	mov.f32 	%f79, 0f00000000;
$L__BB0_3:
	add.s32 	%r13, %r75, 12;
	mov.b32 	%r76, 0;
$L__BB0_4:
	setp.lt.u32 	%p5, %r33, 8;
	add.s32 	%r50, %r76, %r3;
	mad.lo.s32 	%r15, %r50, %r32, %r4;
	mul.lo.s32 	%r16, %r76, %r33;
	mov.b32 	%r81, 0;
	@%p5 bra 	$L__BB0_7;
	mul.lo.s32 	%r51, %r11, %r76;
	add.s32 	%r52, %r75, %r51;
	add.s32 	%r53, %r52, 3;
	mul.wide.u32 	%rd18, %r53, 4;
	add.s64 	%rd55, %rd1, %rd18;
	add.s32 	%r54, %r52, 6;
	mul.wide.u32 	%rd19, %r54, 4;
	add.s64 	%rd54, %rd1, %rd19;
	add.s32 	%r78, %r13, %r51;
	mul.wide.u32 	%rd20, %r52, 4;
	add.s64 	%rd53, %rd1, %rd20;
	mad.lo.s32 	%r77, %r15, 3, %r75;
	mov.u32 	%r79, %r10;
$L__BB0_6:
	.pragma "nounroll";
	mul.wide.s32 	%rd21, %r77, 4;
	add.s64 	%rd22, %rd2, %rd21;
	ld.global.f32 	%f22, [%rd22];
	ld.global.f32 	%f23, [%rd53];
	fma.rn.f32 	%f24, %f22, %f23, %f79;
	st.global.f32 	[%rd3], %f24;
	ld.global.f32 	%f25, [%rd22+12];
	ld.global.f32 	%f26, [%rd55];
	fma.rn.f32 	%f27, %f25, %f26, %f24;
	st.global.f32 	[%rd3], %f27;
	ld.global.f32 	%f28, [%rd22+24];
	ld.global.f32 	%f29, [%rd54];
	fma.rn.f32 	%f30, %f28, %f29, %f27;
	st.global.f32 	[%rd3], %f30;
	add.s32 	%r55, %r78, -3;
	ld.global.f32 	%f31, [%rd22+36];
	mul.wide.u32 	%rd23, %r55, 4;
	add.s64 	%rd24, %rd1, %rd23;
	ld.global.f32 	%f32, [%rd24];
	fma.rn.f32 	%f33, %f31, %f32, %f30;
	st.global.f32 	[%rd3], %f33;
	add.s32 	%r56, %r78, 9;
	ld.global.f32 	%f34, [%rd22+48];
	mul.wide.u32 	%rd25, %r78, 4;
	add.s64 	%rd26, %rd1, %rd25;
	ld.global.f32 	%f35, [%rd26];
	fma.rn.f32 	%f36, %f34, %f35, %f33;
	st.global.f32 	[%rd3], %f36;
	add.s32 	%r57, %r78, 3;
	ld.global.f32 	%f37, [%rd22+60];
	mul.wide.u32 	%rd27, %r57, 4;
	add.s64 	%rd28, %rd1, %rd27;
	ld.global.f32 	%f38, [%rd28];
	fma.rn.f32 	%f39, %f37, %f38, %f36;
	st.global.f32 	[%rd3], %f39;
	add.s32 	%r58, %r78, 6;
	ld.global.f32 	%f40, [%rd22+72];
	mul.wide.u32 	%rd29, %r58, 4;
	add.s64 	%rd30, %rd1, %rd29;
	ld.global.f32 	%f41, [%rd30];
	fma.rn.f32 	%f42, %f40, %f41, %f39;
	st.global.f32 	[%rd3], %f42;
	ld.global.f32 	%f43, [%rd22+84];
	mul.wide.u32 	%rd31, %r56, 4;
	add.s64 	%rd32, %rd1, %rd31;
	ld.global.f32 	%f44, [%rd32];
	fma.rn.f32 	%f79, %f43, %f44, %f42;
	st.global.f32 	[%rd3], %f79;
	add.s32 	%r79, %r79, 8;
	add.s64 	%rd55, %rd55, 96;
	add.s64 	%rd54, %rd54, 96;
	add.s32 	%r78, %r78, 24;
	add.s64 	%rd53, %rd53, 96;
	add.s32 	%r77, %r77, 24;
	setp.ne.s32 	%p6, %r79, 0;
	mov.u32 	%r81, %r8;
	@%p6 bra 	$L__BB0_6;
$L__BB0_7:
	setp.eq.s32 	%p7, %r5, 0;
	@%p7 bra 	$L__BB0_15;
	setp.lt.u32 	%p8, %r6, 3;
	@%p8 bra 	$L__BB0_10;
	add.s32 	%r59, %r15, %r81;
	mad.lo.s32 	%r60, %r59, 3, %r75;
	add.s32 	%r61, %r81, %r16;
	mad.lo.s32 	%r62, %r61, 3, %r75;
	mul.wide.s32 	%rd33, %r60, 4;
	add.s64 	%rd34, %rd2, %rd33;
	ld.global.f32 	%f46, [%rd34];
	mul.wide.u32 	%rd35, %r62, 4;
	add.s64 	%rd36, %rd1, %rd35;
	ld.global.f32 	%f47, [%rd36];
	fma.rn.f32 	%f48, %f46, %f47, %f79;
	st.global.f32 	[%rd3], %f48;
	add.s32 	%r63, %r62, 3;
	ld.global.f32 	%f49, [%rd34+12];
	mul.wide.u32 	%rd37, %r63, 4;
	add.s64 	%rd38, %rd1, %rd37;
	ld.global.f32 	%f50, [%rd38];
	fma.rn.f32 	%f51, %f49, %f50, %f48;
	st.global.f32 	[%rd3], %f51;
	add.s32 	%r64, %r62, 6;
	ld.global.f32 	%f52, [%rd34+24];
	mul.wide.u32 	%rd39, %r64, 4;
	add.s64 	%rd40, %rd1, %rd39;
	ld.global.f32 	%f53, [%rd40];
	fma.rn.f32 	%f54, %f52, %f53, %f51;
	st.global.f32 	[%rd3], %f54;
	add.s32 	%r65, %r62, 9;
	ld.global.f32 	%f55, [%rd34+36];
	mul.wide.u32 	%rd41, %r65, 4;
	add.s64 	%rd42, %rd1, %rd41;
	ld.global.f32 	%f56, [%rd42];
	fma.rn.f32 	%f79, %f55, %f56, %f54;
	st.global.f32 	[%rd3], %f79;
	add.s32 	%r81, %r81, 4;
$L__BB0_10:
	setp.eq.s32 	%p9, %r7, 0;
	@%p9 bra 	$L__BB0_15;
	setp.eq.s32 	%p10, %r7, 1;
	@%p10 bra 	$L__BB0_13;
	add.s32 	%r66, %r15, %r81;
	mad.lo.s32 	%r67, %r66, 3, %r75;
	add.s32 	%r68, %r81, %r16;
	mad.lo.s32 	%r69, %r68, 3, %r75;
	mul.wide.s32 	%rd43, %r67, 4;
	add.s64 	%rd44, %rd2, %rd43;
	ld.global.f32 	%f58, [%rd44];
	mul.wide.u32 	%rd45, %r69, 4;
	add.s64 	%rd46, %rd1, %rd45;
	ld.global.f32 	%f59, [%rd46];
	fma.rn.f32 	%f60, %f58, %f59, %f79;
	st.global.f32 	[%rd3], %f60;
	add.s32 	%r70, %r69, 3;
	ld.global.f32 	%f61, [%rd44+12];
	mul.wide.u32 	%rd47, %r70, 4;
	add.s64 	%rd48, %rd1, %rd47;
	ld.global.f32 	%f62, [%rd48];
	fma.rn.f32 	%f79, %f61, %f62, %f60;
	st.global.f32 	[%rd3], %f79;
	add.s32 	%r81, %r81, 2;
$L__BB0_13:
	setp.eq.s32 	%p11, %r9, 0;
	@%p11 bra 	$L__BB0_15;
	add.s32 	%r71, %r15, %r81;
	mad.lo.s32 	%r72, %r71, 3, %r75;
	add.s32 	%r73, %r81, %r16;
	mad.lo.s32 	%r74, %r73, 3, %r75;
	mul.wide.s32 	%rd49, %r72, 4;
	add.s64 	%rd50, %rd2, %rd49;
	ld.global.f32 	%f63, [%rd50];
	mul.wide.u32 	%rd51, %r74, 4;
	add.s64 	%rd52, %rd1, %rd51;
	ld.global.f32 	%f64, [%rd52];
	fma.rn.f32 	%f79, %f63, %f64, %f79;
	st.global.f32 	[%rd3], %f79;
$L__BB0_15:
	add.s32 	%r76, %r76, 1;
	setp.ne.s32 	%p12, %r76, %r33;
	@%p12 bra 	$L__BB0_4;
	add.s32 	%r75, %r75, 1;
	setp.ne.s32 	%p13, %r75, 3;
	@%p13 bra 	$L__BB0_3;
$L__BB0_17:
	ret;

}


// ===== COMPILED SASS (sm_100) =====

	.target	sm_100

	.elftype	@"ET_EXEC"


//--------------------- .note.nv.tkinfo           --------------------------
	.section	.note.nv.tkinfo,"",@"SHT_NOTE"
	.sectionflags	@"SHF_NOTE_NV_TKINFO"
	.tkinfo
        /*0018*/ 	.word	0x00000002
        /*0030*/ 	.string	""
        /*0030*/ 	.string	"ptxas"
        /*0030*/ 	.string	"Cuda compilation tools, release 13.0, V13.0.88"
        /*0030*/ 	.string	"Build cuda_13.0.r13.0/compiler.36424714_0"
        /*0030*/ 	.string	"-arch sm_100 -m 64 "



//--------------------- .note.nv.cuinfo           --------------------------
	.section	.note.nv.cuinfo,"",@"SHT_NOTE"
	.sectionflags	@"SHF_NOTE_NV_CUINFO"
        /*0018*/ 	.short	0x0002
        /*001a*/ 	.short	0x0064
        /*001c*/ 	.short	0x0082
	.zero		2


//--------------------- .nv.info                  --------------------------
	.section	.nv.info,"",@"SHT_CUDA_INFO"
	.align	4


	//----- nvinfo : EIATTR_REGCOUNT
	.align		4
        /*0000*/ 	.byte	0x04, 0x2f
        /*0002*/ 	.short	(.L_1 - .L_0)
	.align		4
.L_0:
        /*0004*/ 	.word	index@(_Z13convolution2DPfS_S_iiiiii)
        /*0008*/ 	.word	0x00000014


	//----- nvinfo : EIATTR_FRAME_SIZE
	.align		4
.L_1:
        /*000c*/ 	.byte	0x04, 0x11
        /*000e*/ 	.short	(.L_3 - .L_2)
	.align		4
.L_2:
        /*0010*/ 	.word	index@(_Z13convolution2DPfS_S_iiiiii)
        /*0014*/ 	.word	0x00000000


	//----- nvinfo : EIATTR_MIN_STACK_SIZE
	.align		4
.L_3:
        /*0018*/ 	.byte	0x04, 0x12
        /*001a*/ 	.short	(.L_5 - .L_4)
	.align		4
.L_4:
        /*001c*/ 	.word	index@(_Z13convolution2DPfS_S_iiiiii)
        /*0020*/ 	.word	0x00000000
.L_5:


//--------------------- .nv.compat                --------------------------
	.section	.nv.compat,"",@"SHT_CUDA_COMPAT_INFO"
	.align	4
        /*0000*/ 	.byte	0x02, 0x09, 0x00, 0x00, 0x02, 0x02, 0x01, 0x00, 0x02, 0x05, 0x05, 0x00, 0x03, 0x07, 0x01, 0x01
        /*0010*/ 	.byte	0x02, 0x03, 0x00, 0x00, 0x02, 0x06, 0x01, 0x00, 0x04, 0x0b, 0x08, 0x00, 0x09, 0x00, 0x00, 0x00
        /*0020*/ 	.byte	0x00, 0x00, 0x00, 0x00


//--------------------- .nv.info._Z13convolution2DPfS_S_iiiiii --------------------------
	.section	.nv.info._Z13convolution2DPfS_S_iiiiii,"",@"SHT_CUDA_INFO"
	.sectionflags	@""
	.align	4


	//----- nvinfo : EIATTR_CUDA_API_VERSION
	.align		4
        /*0000*/ 	.byte	0x04, 0x37
        /*0002*/ 	.short	(.L_7 - .L_6)
.L_6:
        /*0004*/ 	.word	0x00000082


	//----- nvinfo : EIATTR_KPARAM_INFO
	.align		4
.L_7:
        /*0008*/ 	.byte	0x04, 0x17
        /*000a*/ 	.short	(.L_9 - .L_8)
.L_8:
        /*000c*/ 	.word	0x00000000
        /*0010*/ 	.short	0x0008
        /*0012*/ 	.short	0x002c
        /*0014*/ 	.byte	0x00, 0xf0, 0x11, 0x00


	//----- nvinfo : EIATTR_KPARAM_INFO
	.align		4
.L_9:
        /*0018*/ 	.byte	0x04, 0x17
        /*001a*/ 	.short	(.L_11 - .L_10)
.L_10:
        /*001c*/ 	.word	0x00000000
        /*0020*/ 	.short	0x0007
        /*0022*/ 	.short	0x0028
        /*0024*/ 	.byte	0x00, 0xf0, 0x11, 0x00


	//----- nvinfo : EIATTR_KPARAM_INFO
	.align		4
.L_11:
        /*0028*/ 	.byte	0x04, 0x17
        /*002a*/ 	.short	(.L_13 - .L_12)
.L_12:
        /*002c*/ 	.word	0x00000000
        /*0030*/ 	.short	0x0006
        /*0032*/ 	.short	0x0024
        /*0034*/ 	.byte	0x00, 0xf0, 0x11, 0x00


	//----- nvinfo : EIATTR_KPARAM_INFO
	.align		4
.L_13:
        /*0038*/ 	.byte	0x04, 0x17
        /*003a*/ 	.short	(.L_15 - .L_14)
.L_14:
        /*003c*/ 	.word	0x00000000
        /*0040*/ 	.short	0x0005
        /*0042*/ 	.short	0x0020
        /*0044*/ 	.byte	0x00, 0xf0, 0x11, 0x00


	//----- nvinfo : EIATTR_KPARAM_INFO
	.align		4
.L_15:
        /*0048*/ 	.byte	0x04, 0x17
        /*004a*/ 	.short	(.L_17 - .L_16)
.L_16:
        /*004c*/ 	.word	0x00000000
        /*0050*/ 	.short	0x0004
        /*0052*/ 	.short	0x001c
        /*0054*/ 	.byte	0x00, 0xf0, 0x11, 0x00


	//----- nvinfo : EIATTR_KPARAM_INFO
	.align		4
.L_17:
        /*0058*/ 	.byte	0x04, 0x17
        /*005a*/ 	.short	(.L_19 - .L_18)
.L_18:
        /*005c*/ 	.word	0x00000000
        /*0060*/ 	.short	0x0003
        /*0062*/ 	.short	0x0018
        /*0064*/ 	.byte	0x00, 0xf0, 0x11, 0x00


	//----- nvinfo : EIATTR_KPARAM_INFO
	.align		4
.L_19:
        /*0068*/ 	.byte	0x04, 0x17
        /*006a*/ 	.short	(.L_21 - .L_20)
.L_20:
        /*006c*/ 	.word	0x00000000
        /*0070*/ 	.short	0x0002
        /*0072*/ 	.short	0x0010
        /*0074*/ 	.byte	0x00, 0xf5, 0x21, 0x00


	//----- nvinfo : EIATTR_KPARAM_INFO
	.align		4
.L_21:
        /*0078*/ 	.byte	0x04, 0x17
        /*007a*/ 	.short	(.L_23 - .L_22)
.L_22:
        /*007c*/ 	.word	0x00000000
        /*0080*/ 	.short	0x0001
        /*0082*/ 	.short	0x0008
        /*0084*/ 	.byte	0x00, 0xf5, 0x21, 0x00


	//----- nvinfo : EIATTR_KPARAM_INFO
	.align		4
.L_23:
        /*0088*/ 	.byte	0x04, 0x17
        /*008a*/ 	.short	(.L_25 - .L_24)
.L_24:
        /*008c*/ 	.word	0x00000000
        /*0090*/ 	.short	0x0000
        /*0092*/ 	.short	0x0000
        /*0094*/ 	.byte	0x00, 0xf5, 0x21, 0x00


	//----- nvinfo : EIATTR_SPARSE_MMA_MASK
	.align		4
.L_25:
        /*0098*/ 	.byte	0x03, 0x50
        /*009a*/ 	.short	0x0000


	//----- nvinfo : EIATTR_MAXREG_COUNT
	.align		4
        /*009c*/ 	.byte	0x03, 0x1b
        /*009e*/ 	.short	0x00ff


	//----- nvinfo : EIATTR_MERCURY_ISA_VERSION
	.align		4
        /*00a0*/ 	.byte	0x03, 0x5f
        /*00a2*/ 	.short	0x0101


	//----- nvinfo : EIATTR_VRC_CTA_INIT_COUNT
	.align		4
        /*00a4*/ 	.byte	0x02, 0x4a
	.zero		1
	.zero		1


	//----- nvinfo : EIATTR_EXIT_INSTR_OFFSETS
	.align		4
        /*00a8*/ 	.byte	0x04, 0x1c
        /*00aa*/ 	.short	(.L_27 - .L_26)


	//   ....[0]....
.L_26:
        /*00ac*/ 	.word	0x000000d0


	//   ....[1]....
        /*00b0*/ 	.word	0x00000180


	//   ....[2]....
        /*00b4*/ 	.word	0x00000e10


	//----- nvinfo : EIATTR_CBANK_PARAM_SIZE
	.align		4
.L_27:
        /*00b8*/ 	.byte	0x03, 0x19
        /*00ba*/ 	.short	0x0030


	//----- nvinfo : EIATTR_PARAM_CBANK
	.align		4
        /*00bc*/ 	.byte	0x04, 0x0a
        /*00be*/ 	.short	(.L_29 - .L_28)
	.align		4
.L_28:
        /*00c0*/ 	.word	index@(.nv.constant0._Z13convolution2DPfS_S_iiiiii)
        /*00c4*/ 	.short	0x0380
        /*00c6*/ 	.short	0x0030


	//----- nvinfo : EIATTR_SW_WAR
	.align		4
.L_29:
        /*00c8*/ 	.byte	0x04, 0x36
        /*00ca*/ 	.short	(.L_31 - .L_30)
.L_30:
        /*00cc*/ 	.word	0x00000008
.L_31:


//--------------------- .nv.callgraph             --------------------------
	.section	.nv.callgraph,"",@"SHT_CUDA_CALLGRAPH"
	.align	4
	.sectionentsize	8
	.align		4
        /*0000*/ 	.word	0x00000000
	.align		4
        /*0004*/ 	.word	0xffffffff
	.align		4
        /*0008*/ 	.word	0x00000000
	.align		4
        /*000c*/ 	.word	0xfffffffe
	.align		4
        /*0010*/ 	.word	0x00000000
	.align		4
        /*0014*/ 	.word	0xfffffffd
	.align		4
        /*0018*/ 	.word	0x00000000
	.align		4
        /*001c*/ 	.word	0xfffffffc


//--------------------- .text._Z13convolution2DPfS_S_iiiiii --------------------------
	.section	.text._Z13convolution2DPfS_S_iiiiii,"ax",@progbits
	.align	128
        .global         _Z13convolution2DPfS_S_iiiiii
        .type           _Z13convolution2DPfS_S_iiiiii,@function
        .size           _Z13convolution2DPfS_S_iiiiii,(.L_x_7 - _Z13convolution2DPfS_S_iiiiii)
        .other          _Z13convolution2DPfS_S_iiiiii,@"STO_CUDA_ENTRY STV_DEFAULT"
_Z13convolution2DPfS_S_iiiiii:
.text._Z13convolution2DPfS_S_iiiiii:
[----:B------:R-:W-:Y:S01]  /*0000*/  LDC R1, c[0x0][0x37c] ;  /* 0x0000df00ff017b82 */ /* 0x000fe20000000800 */
[----:B------:R-:W0:Y:S07]  /*0010*/  S2R R2, SR_TID.Y ;  /* 0x0000000000027919 */ /* 0x000e2e0000002200 */
[----:B------:R-:W1:Y:S01]  /*0020*/  LDC R0, c[0x0][0x360] ;  /* 0x0000d800ff007b82 */ /* 0x000e620000000800 */
[----:B------:R-:W2:Y:S01]  /*0030*/  LDCU UR6, c[0x0][0x3a8] ;  /* 0x00007500ff0677ac */ /* 0x000ea20008000800 */
[----:B------:R-:W1:Y:S01]  /*0040*/  S2R R3, SR_TID.X ;  /* 0x0000000000037919 */ /* 0x000e620000002100 */
[----:B------:R-:W3:Y:S05]  /*0050*/  LDCU UR7, c[0x0][0x3a4] ;  /* 0x00007480ff0777ac */ /* 0x000eea0008000800 */
[----:B------:R-:W0:Y:S08]  /*0060*/  S2UR UR5, SR_CTAID.Y ;  /* 0x00000000000579c3 */ /* 0x000e300000002600 */
[----:B------:R-:W0:Y:S08]  /*0070*/  LDC R5, c[0x0][0x364] ;  /* 0x0000d900ff057b82 */ /* 0x000e300000000800 */
[----:B------:R-:W1:Y:S01]  /*0080*/  S2UR UR4, SR_CTAID.X ;  /* 0x00000000000479c3 */ /* 0x000e620000002500 */
[----:B0-----:R-:W-:-:S05]  /*0090*/  IMAD R5, R5, UR5, R2 ;  /* 0x0000000505057c24 */ /* 0x001fca000f8e0202 */
[----:B--2---:R-:W-:Y:S01]  /*00a0*/  ISETP.GE.AND P0, PT, R5, UR6, PT ;  /* 0x0000000605007c0c */ /* 0x004fe2000bf06270 */
[----:B-1----:R-:W-:-:S05]  /*00b0*/  IMAD R0, R0, UR4, R3 ;  /* 0x0000000400007c24 */ /* 0x002fca000f8e0203 */
[----:B---3--:R-:W-:-:S13]  /*00c0*/  ISETP.GE.OR P0, PT, R0, UR7, P0 ;  /* 0x0000000700007c0c */ /* 0x008fda0008706670 */
[----:B------:R-:W-:Y:S05]  /*00d0*/  @P0 EXIT ;  /* 0x000000000000094d */ /* 0x000fea0003800000 */
[----:B------:R-:W0:Y:S01]  /*00e0*/  LDCU UR8, c[0x0][0x3a0] ;  /* 0x00007400ff0877ac */ /* 0x000e220008000800 */
[----:B------:R-:W1:Y:S01]  /*00f0*/  LDC.64 R2, c[0x0][0x390] ;  /* 0x0000e400ff027b82 */ /* 0x000e620000000a00 */
[----:B------:R-:W-:Y:S01]  /*0100*/  IMAD R7, R0, UR6, R5 ;  /* 0x0000000600077c24 */ /* 0x000fe2000f8e0205 */
[----:B------:R-:W2:Y:S01]  /*0110*/  LDCU UR4, c[0x0][0x3ac] ;  /* 0x00007580ff0477ac */ /* 0x000ea20008000800 */
[----:B------:R-:W3:Y:S01]  /*0120*/  LDCU.64 UR16, c[0x0][0x358] ;  /* 0x00006b00ff1077ac */ /* 0x000ee20008000a00 */
[----:B0-----:R-:W-:Y:S01]  /*0130*/  UISETP.GE.AND UP0, UPT, UR8, 0x1, UPT ;  /* 0x000000010800788c */ /* 0x001fe2000bf06270 */
[----:B--2---:R-:W-:-:S05]  /*0140*/  IMAD R4, R5, UR4, RZ ;  /* 0x0000000405047c24 */ /* 0x004fca000f8e02ff */
[----:B------:R-:W-:Y:S01]  /*0150*/  PLOP3.LUT P0, PT, PT, PT, UP0, 0x80, 0x8 ;  /* 0x000000000008781c */ /* 0x000fe20003f0f008 */
[----:B-1----:R-:W-:-:S05]  /*0160*/  IMAD.WIDE R2, R7, 0x4, R2 ;  /* 0x0000000407027825 */ /* 0x002fca00078e0202 */
[----:B---3--:R0:W-:Y:S07]  /*0170*/  STG.E desc[UR16][R2.64], RZ ;  /* 0x000000ff02007986 */ /* 0x0081ee000c101910 */
[----:B------:R-:W-:Y:S05]  /*0180*/  @!P0 EXIT ;  /* 0x000000000000894d */ /* 0x000fea0003800000 */
[----:B------:R-:W-:Y:S01]  /*0190*/  ULOP3.LUT UR19, UR8, 0x7, URZ, 0xc0, !UPT ;  /* 0x0000000708137892 */ /* 0x000fe2000f8ec0ff */
[----:B------:R-:W-:Y:S01]  /*01a0*/  HFMA2 R5, -RZ, RZ, 0, 0 ;  /* 0x00000000ff057431 */ /* 0x000fe200000001ff */
[----:B------:R-:W-:Y:S02]  /*01b0*/  ULOP3.LUT UR20, UR8, 0x3, URZ, 0xc0, !UPT ;  /* 0x0000000308147892 */ /* 0x000fe4000f8ec0ff */
[----:B------:R-:W-:Y:S02]  /*01c0*/  UIADD3 UR4, UPT, UPT, UR19, -0x1, URZ ;  /* 0xffffffff13047890 */ /* 0x000fe4000fffe0ff */
[----:B------:R-:W-:Y:S02]  /*01d0*/  ULOP3.LUT UR7, UR8, 0x7ffffff8, URZ, 0xc0, !UPT ;  /* 0x7ffffff808077892 */ /* 0x000fe4000f8ec0ff */
[----:B------:R-:W-:Y:S02]  /*01e0*/  UISETP.GE.U32.AND UP0, UPT, UR4, 0x3, UPT ;  /* 0x000000030400788c */ /* 0x000fe4000bf06070 */
[----:B------:R-:W-:Y:S01]  /*01f0*/  UIMAD UR8, UR8, 0x3, URZ ;  /* 0x00000003080878a4 */ /* 0x000fe2000f8e02ff */
[----:B------:R-:W-:-:S11]  /*0200*/  UMOV UR4, URZ ;  /* 0x000000ff00047c82 */ /* 0x000fd60008000000 */
.L_x_5:
[----:B-123--:R-:W-:-:S05]  /*0210*/  UMOV UR5, URZ ;  /* 0x000000ff00057c82 */ /* 0x00efca0008000000 */
.L_x_4:
[----:B-1----:R-:W1:Y:S01]  /*0220*/  LDCU UR21, c[0x0][0x3a0] ;  /* 0x00007400ff1577ac */ /* 0x002e620008000800 */
[----:B--2---:R-:W2:Y:S01]  /*0230*/  LDCU UR9, c[0x0][0x3ac] ;  /* 0x00007580ff0977ac */ /* 0x004ea20008000800 */
[----:B---3--:R-:W3:Y:S01]  /*0240*/  LDCU UR6, c[0x0][0x39c] ;  /* 0x00007380ff0677ac */ /* 0x008ee20008000800 */
[----:B-1----:R-:W-:Y:S01]  /*0250*/  UISETP.GE.U32.AND UP1, UPT, UR21, 0x8, UPT ;  /* 0x000000081500788c */ /* 0x002fe2000bf26070 */
[----:B--2---:R-:W-:-:S05]  /*0260*/  MOV R7, UR9 ;  /* 0x0000000900077c02 */ /* 0x004fca0008000f00 */
[----:B------:R-:W-:-:S04]  /*0270*/  IMAD R7, R0, R7, UR5 ;  /* 0x0000000500077e24 */ /* 0x000fc8000f8e0207 */
[----:B---3--:R-:W-:Y:S01]  /*0280*/  IMAD R6, R7, UR6, R4 ;  /* 0x0000000607067c24 */ /* 0x008fe2000f8e0204 */
[----:B------:R-:W-:Y:S01]  /*0290*/  UMOV UR6, URZ ;  /* 0x000000ff00067c82 */ /* 0x000fe20008000000 */
[----:B------:R-:W-:Y:S05]  /*02a0*/  BRA.U !UP1, `(.L_x_0) ;  /* 0x0000000509547547 */ /* 0x000fea000b800000 */
[----:B------:R-:W1:Y:S01]  /*02b0*/  LDCU.64 UR24, c[0x0][0x388] ;  /* 0x00007100ff1877ac */ /* 0x000e620008000a00 */
[----:B------:R-:W-:Y:S01]  /*02c0*/  HFMA2 R7, -RZ, RZ, 0, 1.78813934326171875e-07 ;  /* 0x00000003ff077431 */ /* 0x000fe200000001ff */
[----:B------:R-:W-:Y:S02]  /*02d0*/  UIMAD UR14, UR8, UR5, UR4 ;  /* 0x00000005080e72a4 */ /* 0x000fe4000f8e0204 */
[----:B------:R-:W-:Y:S02]  /*02e0*/  UIADD3 UR6, UPT, UPT, UR4, 0xc, URZ ;  /* 0x0000000c04067890 */ /* 0x000fe4000fffe0ff */
[----:B------:R-:W-:Y:S02]  /*02f0*/  UIADD3 UR10, UPT, UPT, UR14, 0x3, URZ ;  /* 0x000000030e0a7890 */ /* 0x000fe4000fffe0ff */
[----:B------:R-:W-:Y:S01]  /*0300*/  UIADD3 UR12, UPT, UPT, UR14, 0x6, URZ ;  /* 0x000000060e0c7890 */ /* 0x000fe2000fffe0ff */
[----:B------:R-:W-:Y:S01]  /*0310*/  IMAD R7, R6, R7, UR4 ;  /* 0x0000000406077e24 */ /* 0x000fe2000f8e0207 */
[----:B------:R-:W-:-:S02]  /*0320*/  UIADD3 UR22, UPT, UPT, -UR7, URZ, URZ ;  /* 0x000000ff07167290 */ /* 0x000fc4000fffe1ff */
[----:B------:R-:W-:Y:S02]  /*0330*/  UIMAD UR6, UR8, UR5, UR6 ;  /* 0x00000005080672a4 */ /* 0x000fe4000f8e0206 */
[----:B-1----:R-:W-:Y:S02]  /*0340*/  UIMAD.WIDE.U32 UR10, UR10, 0x4, UR24 ;  /* 0x000000040a0a78a5 */ /* 0x002fe4000f8e0018 */
[----:B------:R-:W-:Y:S02]  /*0350*/  UIMAD.WIDE.U32 UR14, UR14, 0x4, UR24 ;  /* 0x000000040e0e78a5 */ /* 0x000fe4000f8e0018 */
[----:B------:R-:W-:-:S03]  /*0360*/  UIMAD.WIDE.U32 UR12, UR12, 0x4, UR24 ;  /* 0x000000040c0c78a5 */ /* 0x000fc6000f8e0018 */
[----:B------:R-:W-:Y:S01]  /*0370*/  UMOV UR9, UR10 ;  /* 0x0000000a00097c82 */ /* 0x000fe20008000000 */
[----:B------:R-:W-:-:S08]  /*0380*/  UMOV UR18, UR11 ;  /* 0x0000000b00127c82 */ /* 0x000fd00008000000 */
.L_x_1:
[----:B------:R-:W1:Y:S01]  /*0390*/  LDC.64 R8, c[0x0][0x380] ;  /* 0x0000e000ff087b82 */ /* 0x000e620000000a00 */
[----:B------:R-:W-:Y:S01]  /*03a0*/  IMAD.U32 R10, RZ, RZ, UR14 ;  /* 0x0000000eff0a7e24 */ /* 0x000fe2000f8e00ff */
[----:B------:R-:W-:-:S05]  /*03b0*/  MOV R11, UR15 ;  /* 0x0000000f000b7c02 */ /* 0x000fca0008000f00 */
[----:B------:R-:W2:Y:S01]  /*03c0*/  LDG.E R10, desc[UR16][R10.64] ;  /* 0x000000100a0a7981 */ /* 0x000ea2000c1e1900 */
[----:B-1----:R-:W-:-:S05]  /*03d0*/  IMAD.WIDE R8, R7, 0x4, R8 ;  /* 0x0000000407087825 */ /* 0x002fca00078e0208 */
[----:B------:R-:W2:Y:S01]  /*03e0*/  LDG.E R14, desc[UR16][R8.64] ;  /* 0x00000010080e7981 */ /* 0x000ea2000c1e1900 */
[----:B------:R-:W-:Y:S02]  /*03f0*/  MOV R12, UR9 ;  /* 0x00000009000c7c02 */ /* 0x000fe40008000f00 */
[----:B------:R-:W-:Y:S01]  /*0400*/  MOV R13, UR18 ;  /* 0x00000012000d7c02 */ /* 0x000fe20008000f00 */
[----:B--23--:R-:W-:-:S05]  /*0410*/  FFMA R5, R14, R10, R5 ;  /* 0x0000000a0e057223 */ /* 0x00cfca0000000005 */
[----:B------:R1:W-:Y:S04]  /*0420*/  STG.E desc[UR16][R2.64], R5 ;  /* 0x0000000502007986 */ /* 0x0003e8000c101910 */
[----:B------:R-:W2:Y:S04]  /*0430*/  LDG.E R12, desc[UR16][R12.64] ;  /* 0x000000100c0c7981 */ /* 0x000ea8000c1e1900 */
[----:B------:R-:W2:Y:S01]  /*0440*/  LDG.E R16, desc[UR16][R8.64+0xc] ;  /* 0x00000c1008107981 */ /* 0x000ea2000c1e1900 */
[----:B------:R-:W-:Y:S01]  /*0450*/  IMAD.U32 R14, RZ, RZ, UR12 ;  /* 0x0000000cff0e7e24 */ /* 0x000fe2000f8e00ff */
[----:B------:R-:W-:Y:S01]  /*0460*/  MOV R15, UR13 ;  /* 0x0000000d000f7c02 */ /* 0x000fe20008000f00 */
[----:B------:R-:W-:Y:S01]  /*0470*/  UIADD3 UR10, UPT, UPT, UR6, -0x3, URZ ;  /* 0xfffffffd060a7890 */ /* 0x000fe2000fffe0ff */
[----:B--2---:R-:W-:-:S05]  /*0480*/  FFMA R17, R16, R12, R5 ;  /* 0x0000000c10117223 */ /* 0x004fca0000000005 */
[----:B------:R2:W-:Y:S04]  /*0490*/  STG.E desc[UR16][R2.64], R17 ;  /* 0x0000001102007986 */ /* 0x0005e8000c101910 */
[----:B------:R-:W1:Y:S04]  /*04a0*/  LDG.E R14, desc[UR16][R14.64] ;  /* 0x000000100e0e7981 */ /* 0x000e68000c1e1900 */
[----:B------:R-:W1:Y:S01]  /*04b0*/  LDG.E R10, desc[UR16][R8.64+0x18] ;  /* 0x00001810080a7981 */ /* 0x000e62000c1e1900 */
[----:B------:R-:W-:-:S06]  /*04c0*/  UIMAD.WIDE.U32 UR10, UR10, 0x4, UR24 ;  /* 0x000000040a0a78a5 */ /* 0x000fcc000f8e0018 */
[----:B------:R-:W-:Y:S01]  /*04d0*/  MOV R11, UR11 ;  /* 0x0000000b000b7c02 */ /* 0x000fe20008000f00 */
[----:B-1----:R-:W-:Y:S01]  /*04e0*/  FFMA R5, R10, R14, R17 ;  /* 0x0000000e0a057223 */ /* 0x002fe20000000011 */
[----:B------:R-:W-:-:S04]  /*04f0*/  MOV R10, UR10 ;  /* 0x0000000a000a7c02 */ /* 0x000fc80008000f00 */
[----:B------:R1:W-:Y:S04]  /*0500*/  STG.E desc[UR16][R2.64], R5 ;  /* 0x0000000502007986 */ /* 0x0003e8000c101910 */
[----:B------:R-:W2:Y:S04]  /*0510*/  LDG.E R10, desc[UR16][R10.64] ;  /* 0x000000100a0a7981 */ /* 0x000ea8000c1e1900 */
[----:B------:R-:W2:Y:S01]  /*0520*/  LDG.E R12, desc[UR16][R8.64+0x24] ;  /* 0x00002410080c7981 */ /* 0x000ea2000c1e1900 */
[----:B------:R-:W-:-:S06]  /*0530*/  UIMAD.WIDE.U32 UR10, UR6, 0x4, UR24 ;  /* 0x00000004060a78a5 */ /* 0x000fcc000f8e0018 */
[----:B------:R-:W-:Y:S01]  /*0540*/  MOV R13, UR11 ;  /* 0x0000000b000d7c02 */ /* 0x000fe20008000f00 */
[----:B--2---:R-:W-:Y:S01]  /*0550*/  FFMA R17, R12, R10, R5 ;  /* 0x0000000a0c117223 */ /* 0x004fe20000000005 */
[----:B------:R-:W-:-:S04]  /*0560*/  IMAD.U32 R12, RZ, RZ, UR10 ;  /* 0x0000000aff0c7e24 */ /* 0x000fc8000f8e00ff */
[----:B------:R2:W-:Y:S04]  /*0570*/  STG.E desc[UR16][R2.64], R17 ;  /* 0x0000001102007986 */ /* 0x0005e8000c101910 */
[----:B------:R-:W1:Y:S04]  /*0580*/  LDG.E R12, desc[UR16][R12.64] ;  /* 0x000000100c0c7981 */ /* 0x000e68000c1e1900 */
[----:B------:R-:W1:Y:S01]  /*0590*/  LDG.E R14, desc[UR16][R8.64+0x30] ;  /* 0x00003010080e7981 */ /* 0x000e62000c1e1900 */
[----:B------:R-:W-:-:S04]  /*05a0*/  UIADD3 UR10, UPT, UPT, UR6, 0x3, URZ ;  /* 0x00000003060a7890 */ /* 0x000fc8000fffe0ff */
[----:B------:R-:W-:-:S06]  /*05b0*/  UIMAD.WIDE.U32 UR10, UR10, 0x4, UR24 ;  /* 0x000000040a0a78a5 */ /* 0x000fcc000f8e0018 */
[----:B------:R-:W-:Y:S02]  /*05c0*/  MOV R10, UR10 ;  /* 0x0000000a000a7c02 */ /* 0x000fe40008000f00 */
[----:B------:R-:W-:Y:S01]  /*05d0*/  MOV R11, UR11 ;  /* 0x0000000b000b7c02 */ /* 0x000fe20008000f00 */
[----:B-1----:R-:W-:-:S05]  /*05e0*/  FFMA R5, R14, R12, R17 ;  /* 0x0000000c0e057223 */ /* 0x002fca0000000011 */
[----:B------:R1:W-:Y:S04]  /*05f0*/  STG.E desc[UR16][R2.64], R5 ;  /* 0x0000000502007986 */ /* 0x0003e8000c101910 */
[----:B------:R-:W3:Y:S04]  /*0600*/  LDG.E R10, desc[UR16][R10.64] ;  /* 0x000000100a0a7981 */ /* 0x000ee8000c1e1900 */
[----:B------:R-:W3:Y:S01]  /*0610*/  LDG.E R14, desc[UR16][R8.64+0x3c] ;  /* 0x00003c10080e7981 */ /* 0x000ee2000c1e1900 */
[----:B------:R-:W-:-:S04]  /*0620*/  UIADD3 UR10, UPT, UPT, UR6, 0x6, URZ ;  /* 0x00000006060a7890 */ /* 0x000fc8000fffe0ff */
[----:B------:R-:W-:-:S06]  /*0630*/  UIMAD.WIDE.U32 UR10, UR10, 0x4, UR24 ;  /* 0x000000040a0a78a5 */ /* 0x000fcc000f8e0018 */
[----:B------:R-:W-:Y:S01]  /*0640*/  IMAD.U32 R12, RZ, RZ, UR10 ;  /* 0x0000000aff0c7e24 */ /* 0x000fe2000f8e00ff */
[----:B------:R-:W-:Y:S01]  /*0650*/  MOV R13, UR11 ;  /* 0x0000000b000d7c02 */ /* 0x000fe20008000f00 */
[----:B---3--:R-:W-:-:S05]  /*0660*/  FFMA R15, R14, R10, R5 ;  /* 0x0000000a0e0f7223 */ /* 0x008fca0000000005 */
[----:B------:R3:W-:Y:S04]  /*0670*/  STG.E desc[UR16][R2.64], R15 ;  /* 0x0000000f02007986 */ /* 0x0007e8000c101910 */
[----:B------:R-:W2:Y:S04]  /*0680*/  LDG.E R12, desc[UR16][R12.64] ;  /* 0x000000100c0c7981 */ /* 0x000ea8000c1e1900 */
[----:B------:R-:W2:Y:S01]  /*0690*/  LDG.E R14, desc[UR16][R8.64+0x48] ;  /* 0x00004810080e7981 */ /* 0x000ea2000c1e1900 */
[----:B------:R-:W-:-:S04]  /*06a0*/  UIADD3 UR10, UPT, UPT, UR6, 0x9, URZ ;  /* 0x00000009060a7890 */ /* 0x000fc8000fffe0ff */
[----:B------:R-:W-:-:S06]  /*06b0*/  UIMAD.WIDE.U32 UR10, UR10, 0x4, UR24 ;  /* 0x000000040a0a78a5 */ /* 0x000fcc000f8e0018 */
[----:B------:R-:W-:Y:S02]  /*06c0*/  MOV R10, UR10 ;  /* 0x0000000a000a7c02 */ /* 0x000fe40008000f00 */
[----:B------:R-:W-:Y:S01]  /*06d0*/  MOV R11, UR11 ;  /* 0x0000000b000b7c02 */ /* 0x000fe20008000f00 */
[----:B--2---:R-:W-:-:S05]  /*06e0*/  FFMA R17, R14, R12, R15 ;  /* 0x0000000c0e117223 */ /* 0x004fca000000000f */
[----:B------:R3:W-:Y:S04]  /*06f0*/  STG.E desc[UR16][R2.64], R17 ;  /* 0x0000001102007986 */ /* 0x0007e8000c101910 */
[----:B------:R-:W1:Y:S04]  /*0700*/  LDG.E R14, desc[UR16][R8.64+0x54] ;  /* 0x00005410080e7981 */ /* 0x000e68000c1e1900 */
[----:B------:R-:W1:Y:S01]  /*0710*/  LDG.E R10, desc[UR16][R10.64] ;  /* 0x000000100a0a7981 */ /* 0x000e62000c1e1900 */
[----:B------:R-:W-:Y:S02]  /*0720*/  UIADD3 UR9, UP1, UPT, UR9, 0x60, URZ ;  /* 0x0000006009097890 */ /* 0x000fe4000ff3e0ff */
[----:B------:R-:W-:-:S02]  /*0730*/  UIADD3 UR22, UPT, UPT, UR22, 0x8, URZ ;  /* 0x0000000816167890 */ /* 0x000fc4000fffe0ff */
[----:B------:R-:W-:Y:S02]  /*0740*/  UIADD3.X UR18, UPT, UPT, URZ, UR18, URZ, UP1, !UPT ;  /* 0x00000012ff127290 */ /* 0x000fe40008ffe4ff */
[----:B------:R-:W-:Y:S01]  /*0750*/  UISETP.NE.AND UP1, UPT, UR22, URZ, UPT ;  /* 0x000000ff1600728c */ /* 0x000fe2000bf25270 */
[----:B------:R-:W-:Y:S01]  /*0760*/  VIADD R7, R7, 0x18 ;  /* 0x0000001807077836 */ /* 0x000fe20000000000 */
[----:B------:R-:W-:Y:S02]  /*0770*/  UIADD3 UR14, UP3, UPT, UR14, 0x60, URZ ;  /* 0x000000600e0e7890 */ /* 0x000fe4000ff7e0ff */
[----:B------:R-:W-:Y:S02]  /*0780*/  UIADD3 UR12, UP2, UPT, UR12, 0x60, URZ ;  /* 0x000000600c0c7890 */ /* 0x000fe4000ff5e0ff */
[----:B------:R-:W-:Y:S02]  /*0790*/  UIADD3 UR6, UPT, UPT, UR6, 0x18, URZ ;  /* 0x0000001806067890 */ /* 0x000fe4000fffe0ff */
[----:B------:R-:W-:-:S02]  /*07a0*/  UIADD3.X UR15, UPT, UPT, URZ, UR15, URZ, UP3, !UPT ;  /* 0x0000000fff0f7290 */ /* 0x000fc40009ffe4ff */
[----:B------:R-:W-:Y:S01]  /*07b0*/  UIADD3.X UR13, UPT, UPT, URZ, UR13, URZ, UP2, !UPT ;  /* 0x0000000dff0d7290 */ /* 0x000fe200097fe4ff */
[----:B-1----:R-:W-:-:S05]  /*07c0*/  FFMA R5, R14, R10, R17 ;  /* 0x0000000a0e057223 */ /* 0x002fca0000000011 */
[----:B------:R3:W-:Y:S01]  /*07d0*/  STG.E desc[UR16][R2.64], R5 ;  /* 0x0000000502007986 */ /* 0x0007e2000c101910 */
[----:B------:R-:W-:Y:S05]  /*07e0*/  BRA.U UP1, `(.L_x_1) ;  /* 0xfffffff901e87547 */ /* 0x000fea000b83ffff */
[----:B------:R-:W-:-:S05]  /*07f0*/  UMOV UR6, UR7 ;  /* 0x0000000700067c82 */ /* 0x000fca0008000000 */
.L_x_0:
[----:B------:R-:W-:-:S09]  /*0800*/  UISETP.NE.AND UP1, UPT, UR19, URZ, UPT ;  /* 0x000000ff1300728c */ /* 0x000fd2000bf25270 */
[----:B------:R-:W-:Y:S05]  /*0810*/  BRA.U !UP1, `(.L_x_2) ;  /* 0x0000000509647547 */ /* 0x000fea000b800000 */
[----:B------:R-:W-:Y:S01]  /*0820*/  UISETP.NE.AND UP1, UPT, UR20, URZ, UPT ;  /* 0x000000ff1400728c */ /* 0x000fe2000bf25270 */
[----:B------:R-:W-:Y:S10]  /*0830*/  BRA.U !UP0, `(.L_x_3) ;  /* 0x0000000108a47547 */ /* 0x000ff4000b800000 */
[----:B------:R-:W1:Y:S01]  /*0840*/  LDCU.128 UR12, c[0x0][0x380] ;  /* 0x00007000ff0c77ac */ /* 0x000e620008000c00 */
[----:B------:R-:W-:Y:S01]  /*0850*/  HFMA2 R10, -RZ, RZ, 0, 1.78813934326171875e-07 ;  /* 0x00000003ff0a7431 */ /* 0x000fe200000001ff */
[----:B------:R-:W-:Y:S01]  /*0860*/  IADD3 R7, PT, PT, R6, UR6, RZ ;  /* 0x0000000606077c10 */ /* 0x000fe2000fffe0ff */
[----:B------:R-:W-:-:S04]  /*0870*/  UIMAD UR9, UR5, UR21, UR6 ;  /* 0x00000015050972a4 */ /* 0x000fc8000f8e0206 */
[----:B------:R-:W-:Y:S02]  /*0880*/  UIMAD UR9, UR9, 0x3, UR4 ;  /* 0x00000003090978a4 */ /* 0x000fe4000f8e0204 */
[----:B------:R-:W-:Y:S02]  /*0890*/  IMAD R7, R7, R10, UR4 ;  /* 0x0000000407077e24 */ /* 0x000fe4000f8e020a */
[----:B-1----:R-:W-:Y:S01]  /*08a0*/  UIMAD.WIDE.U32 UR10, UR9, 0x4, UR14 ;  /* 0x00000004090a78a5 */ /* 0x002fe2000f8e000e */
[----:B------:R-:W-:Y:S01]  /*08b0*/  MOV R8, UR12 ;  /* 0x0000000c00087c02 */ /* 0x000fe20008000f00 */
[----:B------:R-:W-:-:S04]  /*08c0*/  IMAD.U32 R9, RZ, RZ, UR13 ;  /* 0x0000000dff097e24 */ /* 0x000fc8000f8e00ff */
[----:B------:R-:W-:Y:S01]  /*08d0*/  MOV R10, UR10 ;  /* 0x0000000a000a7c02 */ /* 0x000fe20008000f00 */
[----:B------:R-:W-:Y:S01]  /*08e0*/  IMAD.WIDE R8, R7, 0x4, R8 ;  /* 0x0000000407087825 */ /* 0x000fe200078e0208 */
[----:B------:R-:W-:-:S04]  /*08f0*/  MOV R11, UR11 ;  /* 0x0000000b000b7c02 */ /* 0x000fc80008000f00 */
[----:B------:R-:W3:Y:S04]  /*0900*/  LDG.E R12, desc[UR16][R8.64] ;  /* 0x00000010080c7981 */ /* 0x000ee8000c1e1900 */
[----:B------:R-:W3:Y:S01]  /*0910*/  LDG.E R10, desc[UR16][R10.64] ;  /* 0x000000100a0a7981 */ /* 0x000ee2000c1e1900 */
[----:B------:R-:W-:-:S04]  /*0920*/  UIADD3 UR10, UPT, UPT, UR9, 0x3, URZ ;  /* 0x00000003090a7890 */ /* 0x000fc8000fffe0ff */
[----:B------:R-:W-:-:S06]  /*0930*/  UIMAD.WIDE.U32 UR10, UR10, 0x4, UR14 ;  /* 0x000000040a0a78a5 */ /* 0x000fcc000f8e000e */
[----:B------:R-:W-:Y:S02]  /*0940*/  IMAD.U32 R13, RZ, RZ, UR11 ;  /* 0x0000000bff0d7e24 */ /* 0x000fe4000f8e00ff */
[----:B---3--:R-:W-:Y:S01]  /*0950*/  FFMA R5, R12, R10, R5 ;  /* 0x0000000a0c057223 */ /* 0x008fe20000000005 */
[----:B------:R-:W-:-:S04]  /*0960*/  MOV R12, UR10 ;  /* 0x0000000a000c7c02 */ /* 0x000fc80008000f00 */
[----:B------:R1:W-:Y:S04]  /*0970*/  STG.E desc[UR16][R2.64], R5 ;  /* 0x0000000502007986 */ /* 0x0003e8000c101910 */
[----:B------:R-:W2:Y:S04]  /*0980*/  LDG.E R12, desc[UR16][R12.64] ;  /* 0x000000100c0c7981 */ /* 0x000ea8000c1e1900 */
[----:B------:R-:W2:Y:S01]  /*0990*/  LDG.E R14, desc[UR16][R8.64+0xc] ;  /* 0x00000c10080e7981 */ /* 0x000ea2000c1e1900 */
[----:B------:R-:W-:-:S04]  /*09a0*/  UIADD3 UR10, UPT, UPT, UR9, 0x6, URZ ;  /* 0x00000006090a7890 */ /* 0x000fc8000fffe0ff */
[----:B------:R-:W-:-:S06]  /*09b0*/  UIMAD.WIDE.U32 UR10, UR10, 0x4, UR14 ;  /* 0x000000040a0a78a5 */ /* 0x000fcc000f8e000e */
[----:B------:R-:W-:Y:S01]  /*09c0*/  MOV R15, UR11 ;  /* 0x0000000b000f7c02 */ /* 0x000fe20008000f00 */
[----:B--2---:R-:W-:Y:S01]  /*09d0*/  FFMA R7, R14, R12, R5 ;  /* 0x0000000c0e077223 */ /* 0x004fe20000000005 */
[----:B------:R-:W-:-:S04]  /*09e0*/  MOV R14, UR10 ;  /* 0x0000000a000e7c02 */ /* 0x000fc80008000f00 */
[----:B------:R2:W-:Y:S04]  /*09f0*/  STG.E desc[UR16][R2.64], R7 ;  /* 0x0000000702007986 */ /* 0x0005e8000c101910 */
        /* <DEDUP_REMOVED lines=8> */
[----:B------:R-:W1:Y:S04]  /*0a80*/  LDG.E R12, desc[UR16][R8.64+0x24] ;  /* 0x00002410080c7981 */ /* 0x000e68000c1e1900 */
[----:B------:R-:W1:Y:S01]  /*0a90*/  LDG.E R10, desc[UR16][R10.64] ;  /* 0x000000100a0a7981 */ /* 0x000e62000c1e1900 */
[----:B------:R-:W-:Y:S01]  /*0aa0*/  UIADD3 UR6, UPT, UPT, UR6, 0x4, URZ ;  /* 0x0000000406067890 */ /* 0x000fe2000fffe0ff */
[----:B-1----:R-:W-:-:S05]  /*0ab0*/  FFMA R5, R12, R10, R13 ;  /* 0x0000000a0c057223 */ /* 0x002fca000000000d */
[----:B------:R2:W-:Y:S06]  /*0ac0*/  STG.E desc[UR16][R2.64], R5 ;  /* 0x0000000502007986 */ /* 0x0005ec000c101910 */
.L_x_3:
[----:B------:R-:W-:Y:S05]  /*0ad0*/  BRA.U !UP1, `(.L_x_2) ;  /* 0x0000000109b47547 */ /* 0x000fea000b800000 */
[----:B------:R-:W-:Y:S01]  /*0ae0*/  UISETP.NE.AND UP1, UPT, UR20, 0x1, UPT ;  /* 0x000000011400788c */ /* 0x000fe2000bf25270 */
[----:B------:R-:W-:-:S05]  /*0af0*/  MOV R10, 0x3 ;  /* 0x00000003000a7802 */ /* 0x000fca0000000f00 */
[----:B------:R-:W-:-:S05]  /*0b00*/  PLOP3.LUT P0, PT, PT, PT, UP1, 0x80, 0x8 ;  /* 0x000000000008781c */ /* 0x000fca0003f0f018 */
[----:B------:R-:W1:Y:S01]  /*0b10*/  @UP1 LDCU.128 UR12, c[0x0][0x380] ;  /* 0x00007000ff0c17ac */ /* 0x000e620008000c00 */
[----:B------:R-:W-:-:S04]  /*0b20*/  @UP1 UIMAD UR9, UR5, UR21, UR6 ;  /* 0x00000015050912a4 */ /* 0x000fc8000f8e0206 */
[----:B------:R-:W-:-:S03]  /*0b30*/  @UP1 UIMAD UR9, UR9, 0x3, UR4 ;  /* 0x00000003090918a4 */ /* 0x000fc6000f8e0204 */
[----:B--2---:R-:W-:-:S05]  /*0b40*/  @P0 IADD3 R7, PT, PT, R6, UR6, RZ ;  /* 0x0000000606070c10 */ /* 0x004fca000fffe0ff */
[----:B------:R-:W-:Y:S01]  /*0b50*/  @P0 IMAD R7, R7, R10, UR4 ;  /* 0x0000000407070e24 */ /* 0x000fe2000f8e020a */
[----:B-1----:R-:W-:Y:S01]  /*0b60*/  @UP1 UIMAD.WIDE.U32 UR10, UR9, 0x4, UR14 ;  /* 0x00000004090a18a5 */ /* 0x002fe2000f8e000e */
[----:B------:R-:W-:Y:S02]  /*0b70*/  MOV R8, UR12 ;  /* 0x0000000c00087c02 */ /* 0x000fe40008000f00 */
[----:B------:R-:W-:-:S03]  /*0b80*/  MOV R9, UR13 ;  /* 0x0000000d00097c02 */ /* 0x000fc60008000f00 */
[----:B------:R-:W-:Y:S01]  /*0b90*/  IMAD.U32 R12, RZ, RZ, UR10 ;  /* 0x0000000aff0c7e24 */ /* 0x000fe2000f8e00ff */
[----:B------:R-:W-:Y:S01]  /*0ba0*/  MOV R13, UR11 ;  /* 0x0000000b000d7c02 */ /* 0x000fe20008000f00 */
[----:B------:R-:W-:-:S04]  /*0bb0*/  @P0 IMAD.WIDE R8, R7, 0x4, R8 ;  /* 0x0000000407080825 */ /* 0x000fc800078e0208 */
[----:B------:R-:W3:Y:S04]  /*0bc0*/  @P0 LDG.E R12, desc[UR16][R12.64] ;  /* 0x000000100c0c0981 */ /* 0x000ee8000c1e1900 */
[----:B------:R-:W3:Y:S01]  /*0bd0*/  @P0 LDG.E R10, desc[UR16][R8.64] ;  /* 0x00000010080a0981 */ /* 0x000ee2000c1e1900 */
[----:B------:R-:W-:-:S04]  /*0be0*/  @UP1 UIADD3 UR10, UPT, UPT, UR9, 0x3, URZ ;  /* 0x00000003090a1890 */ /* 0x000fc8000fffe0ff */
[----:B------:R-:W-:-:S06]  /*0bf0*/  @UP1 UIMAD.WIDE.U32 UR10, UR10, 0x4, UR14 ;  /* 0x000000040a0a18a5 */ /* 0x000fcc000f8e000e */
[----:B------:R-:W-:Y:S01]  /*0c00*/  MOV R11, UR11 ;  /* 0x0000000b000b7c02 */ /* 0x000fe20008000f00 */
[----:B------:R-:W-:Y:S01]  /*0c10*/  ULOP3.LUT UP2, URZ, UR21, 0x1, URZ, 0xc0, !UPT ;  /* 0x0000000115ff7892 */ /* 0x000fe2000f84c0ff */
[----:B---3--:R-:W-:Y:S01]  /*0c20*/  @P0 FFMA R15, R10, R12, R5 ;  /* 0x0000000c0a0f0223 */ /* 0x008fe20000000005 */
[----:B------:R-:W-:-:S09]  /*0c30*/  MOV R10, UR10 ;  /* 0x0000000a000a7c02 */ /* 0x000fd20008000f00 */
[----:B------:R-:W1:Y:S01]  /*0c40*/  @UP2 LDCU.128 UR12, c[0x0][0x380] ;  /* 0x00007000ff0c27ac */ /* 0x000e620008000c00 */
[----:B------:R-:W-:Y:S04]  /*0c50*/  @P0 STG.E desc[UR16][R2.64], R15 ;  /* 0x0000000f02000986 */ /* 0x000fe8000c101910 */
[----:B------:R2:W3:Y:S04]  /*0c60*/  @P0 LDG.E R14, desc[UR16][R8.64+0xc] ;  /* 0x00000c10080e0981 */ /* 0x0004e8000c1e1900 */
[----:B------:R-:W3:Y:S01]  /*0c70*/  @P0 LDG.E R10, desc[UR16][R10.64] ;  /* 0x000000100a0a0981 */ /* 0x000ee2000c1e1900 */
[----:B------:R-:W-:Y:S01]  /*0c80*/  PLOP3.LUT P1, PT, PT, PT, UP2, 0x80, 0x8 ;  /* 0x000000000008781c */ /* 0x000fe20003f2f028 */
[----:B------:R-:W-:Y:S01]  /*0c90*/  @UP1 UIADD3 UR6, UPT, UPT, UR6, 0x2, URZ ;  /* 0x0000000206061890 */ /* 0x000fe2000fffe0ff */
[----:B------:R-:W-:-:S03]  /*0ca0*/  HFMA2 R13, -RZ, RZ, 0, 1.78813934326171875e-07 ;  /* 0x00000003ff0d7431 */ /* 0x000fc600000001ff */
[----:B------:R-:W-:Y:S01]  /*0cb0*/  @UP2 UIMAD UR9, UR5, UR21, UR6 ;  /* 0x00000015050922a4 */ /* 0x000fe2000f8e0206 */
[----:B-1----:R-:W-:-:S03]  /*0cc0*/  MOV R7, UR13 ;  /* 0x0000000d00077c02 */ /* 0x002fc60008000f00 */
[----:B------:R-:W-:-:S04]  /*0cd0*/  @UP2 UIMAD UR9, UR9, 0x3, UR4 ;  /* 0x00000003090928a4 */ /* 0x000fc8000f8e0204 */
[----:B------:R-:W-:Y:S01]  /*0ce0*/  @P1 VIADD R12, R6, UR6 ;  /* 0x00000006060c1c36 */ /* 0x000fe20008000000 */
[----:B------:R-:W-:Y:S01]  /*0cf0*/  @UP2 UIMAD.WIDE.U32 UR10, UR9, 0x4, UR14 ;  /* 0x00000004090a28a5 */ /* 0x000fe2000f8e000e */
[----:B------:R-:W-:Y:S02]  /*0d00*/  MOV R6, UR12 ;  /* 0x0000000c00067c02 */ /* 0x000fe40008000f00 */
[----:B--2---:R-:W-:-:S03]  /*0d10*/  @P1 IMAD R9, R12, R13, UR4 ;  /* 0x000000040c091e24 */ /* 0x004fc6000f8e020d */
[----:B------:R-:W-:Y:S01]  /*0d20*/  MOV R8, UR10 ;  /* 0x0000000a00087c02 */ /* 0x000fe20008000f00 */
[----:B------:R-:W-:Y:S01]  /*0d30*/  @P1 IMAD.WIDE R6, R9, 0x4, R6 ;  /* 0x0000000409061825 */ /* 0x000fe200078e0206 */
[----:B------:R-:W-:-:S03]  /*0d40*/  MOV R9, UR11 ;  /* 0x0000000b00097c02 */ /* 0x000fc60008000f00 */
[----:B---3--:R-:W-:-:S05]  /*0d50*/  @P0 FFMA R5, R14, R10, R15 ;  /* 0x0000000a0e050223 */ /* 0x008fca000000000f */
[----:B------:R1:W-:Y:S04]  /*0d60*/  @P0 STG.E desc[UR16][R2.64], R5 ;  /* 0x0000000502000986 */ /* 0x0003e8000c101910 */
[----:B------:R-:W1:Y:S04]  /*0d70*/  @P1 LDG.E R6, desc[UR16][R6.64] ;  /* 0x0000001006061981 */ /* 0x000e68000c1e1900 */
[----:B------:R-:W1:Y:S02]  /*0d80*/  @P1 LDG.E R8, desc[UR16][R8.64] ;  /* 0x0000001008081981 */ /* 0x000e64000c1e1900 */
[----:B-1----:R-:W-:-:S05]  /*0d90*/  @P1 FFMA R5, R6, R8, R5 ;  /* 0x0000000806051223 */ /* 0x002fca0000000005 */
[----:B------:R1:W-:Y:S02]  /*0da0*/  @P1 STG.E desc[UR16][R2.64], R5 ;  /* 0x0000000502001986 */ /* 0x0003e4000c101910 */
.L_x_2:
[----:B------:R-:W-:-:S04]  /*0db0*/  UIADD3 UR5, UPT, UPT, UR5, 0x1, URZ ;  /* 0x0000000105057890 */ /* 0x000fc8000fffe0ff */
[----:B------:R-:W-:-:S09]  /*0dc0*/  UISETP.NE.AND UP1, UPT, UR5, UR21, UPT ;  /* 0x000000150500728c */ /* 0x000fd2000bf25270 */
[----:B------:R-:W-:Y:S05]  /*0dd0*/  BRA.U UP1, `(.L_x_4) ;  /* 0xfffffff501107547 */ /* 0x000fea000b83ffff */
[----:B------:R-:W-:-:S04]  /*0de0*/  UIADD3 UR4, UPT, UPT, UR4, 0x1, URZ ;  /* 0x0000000104047890 */ /* 0x000fc8000fffe0ff */
[----:B------:R-:W-:-:S09]  /*0df0*/  UISETP.NE.AND UP1, UPT, UR4, 0x3, UPT ;  /* 0x000000030400788c */ /* 0x000fd2000bf25270 */
[----:B------:R-:W-:Y:S05]  /*0e00*/  BRA.U UP1, `(.L_x_5) ;  /* 0xfffffff501007547 */ /* 0x000fea000b83ffff */
[----:B------:R-:W-:Y:S05]  /*0e10*/  EXIT ;  /* 0x000000000000794d */ /* 0x000fea0003800000 */
.L_x_6:
[----:B------:R-:W-:-:S00]  /*0e20*/  BRA `(.L_x_6) ;  /* 0xfffffffc00fc7947 */ /* 0x000fc0000383ffff */
[----:B------:R-:W-:-:S00]  /*0e30*/  NOP ;  /* 0x0000000000007918 */ /* 0x000fc00000000000 */
        /* <DEDUP_REMOVED lines=12> */
.L_x_7:


//--------------------- .nv.shared.reserved.0     --------------------------
	.section	.nv.shared.reserved.0,"aw",@nobits
	.weak		__nv_reservedSMEM_offset_0_alias
	.size		__nv_reservedSMEM_offset_0_alias, 0, 64
	.other		__nv_reservedSMEM_offset_0_alias,@"STO_CUDA_RESERVED_SHARED STV_DEFAULT"
__nv_reservedSMEM_offset_0_alias:
	.zero		0
	.zero		64


//--------------------- .nv.constant0._Z13convolution2DPfS_S_iiiiii --------------------------
	.section	.nv.constant0._Z13convolution2DPfS_S_iiiiii,"a",@progbits
	.sectionflags	@""
	.align	4
.nv.constant0._Z13convolution2DPfS_S_iiiiii:
	.zero		944


//--------------------- SYMBOLS --------------------------

	.type		.nv.reservedSmem.offset0,@object
	.size		.nv.reservedSmem.offset0,0x4
